//
// Generated by NVIDIA NVVM Compiler
//
// Compiler Build ID: CL-36424714
// Cuda compilation tools, release 13.0, V13.0.88
// Based on NVVM 20.0.0
//

.version 9.0
.target sm_100
.address_size 64

	// .globl	_Z10svm_updatePKfS0_PKiS0_S0_PfS3_S3_

.visible .entry _Z10svm_updatePKfS0_PKiS0_S0_PfS3_S3_(
	.param .u64 .ptr .align 1 _Z10svm_updatePKfS0_PKiS0_S0_PfS3_S3__param_0,
	.param .u64 .ptr .align 1 _Z10svm_updatePKfS0_PKiS0_S0_PfS3_S3__param_1,
	.param .u64 .ptr .align 1 _Z10svm_updatePKfS0_PKiS0_S0_PfS3_S3__param_2,
	.param .u64 .ptr .align 1 _Z10svm_updatePKfS0_PKiS0_S0_PfS3_S3__param_3,
	.param .u64 .ptr .align 1 _Z10svm_updatePKfS0_PKiS0_S0_PfS3_S3__param_4,
	.param .u64 .ptr .align 1 _Z10svm_updatePKfS0_PKiS0_S0_PfS3_S3__param_5,
	.param .u64 .ptr .align 1 _Z10svm_updatePKfS0_PKiS0_S0_PfS3_S3__param_6,
	.param .u64 .ptr .align 1 _Z10svm_updatePKfS0_PKiS0_S0_PfS3_S3__param_7
)
{
	.reg .pred 	%p<9>;
	.reg .b32 	%r<7>;
	.reg .b32 	%f<24>;
	.reg .b64 	%rd<33>;
	.reg .b64 	%fd<13>;

	ld.param.u64 	%rd7, [_Z10svm_updatePKfS0_PKiS0_S0_PfS3_S3__param_0];
	ld.param.u64 	%rd8, [_Z10svm_updatePKfS0_PKiS0_S0_PfS3_S3__param_1];
	ld.param.u64 	%rd9, [_Z10svm_updatePKfS0_PKiS0_S0_PfS3_S3__param_2];
	ld.param.u64 	%rd10, [_Z10svm_updatePKfS0_PKiS0_S0_PfS3_S3__param_3];
	ld.param.u64 	%rd11, [_Z10svm_updatePKfS0_PKiS0_S0_PfS3_S3__param_4];
	ld.param.u64 	%rd12, [_Z10svm_updatePKfS0_PKiS0_S0_PfS3_S3__param_5];
	ld.param.u64 	%rd13, [_Z10svm_updatePKfS0_PKiS0_S0_PfS3_S3__param_6];
	ld.param.u64 	%rd14, [_Z10svm_updatePKfS0_PKiS0_S0_PfS3_S3__param_7];
	cvta.to.global.u64 	%rd1, %rd14;
	cvta.to.global.u64 	%rd2, %rd13;
	cvta.to.global.u64 	%rd3, %rd12;
	cvta.to.global.u64 	%rd4, %rd11;
	mov.u32 	%r3, %ctaid.x;
	mov.u32 	%r4, %ntid.x;
	mov.u32 	%r5, %tid.x;
	mad.lo.s32 	%r1, %r3, %r4, %r5;
	setp.gt.s32 	%p1, %r1, 74;
	@%p1 bra 	$L__BB0_7;
	cvta.to.global.u64 	%rd5, %rd10;
	cvta.to.global.u64 	%rd15, %rd7;
	cvta.to.global.u64 	%rd16, %rd8;
	cvta.to.global.u64 	%rd17, %rd9;
	mul.wide.s32 	%rd18, %r1, 4;
	add.s64 	%rd19, %rd17, %rd18;
	ld.global.u32 	%r6, [%rd19];
	cvt.rn.f32.s32 	%f1, %r6;
	ld.global.f32 	%f2, [%rd5];
	add.s64 	%rd20, %rd15, %rd18;
	ld.global.f32 	%f3, [%rd20];
	ld.global.f32 	%f5, [%rd5+4];
	add.s64 	%rd6, %rd16, %rd18;
	ld.global.f32 	%f6, [%rd6];
	mul.f32 	%f7, %f5, %f6;
	fma.rn.f32 	%f8, %f2, %f3, %f7;
	ld.global.f32 	%f9, [%rd4];
	add.f32 	%f4, %f9, %f8;
	setp.gt.f32 	%p2, %f4, 0f00000000;
	setp.gt.s32 	%p3, %r6, 0;
	and.pred  	%p4, %p2, %p3;
	@%p4 bra 	$L__BB0_3;
	setp.geu.f32 	%p5, %f4, 0f00000000;
	setp.gt.s32 	%p6, %r6, -1;
	or.pred  	%p7, %p5, %p6;
	@%p7 bra 	$L__BB0_6;
$L__BB0_3:
	abs.f32 	%f14, %f4;
	setp.geu.f32 	%p8, %f14, 0f3F800000;
	@%p8 bra 	$L__BB0_5;
	cvt.f64.f32 	%fd10, %f1;
	mul.f64 	%fd11, %fd10, 0d3F1A36E2EB1C432D;
	mul.f64 	%fd12, %fd11, 0d3FF00068DB8BAC71;
	cvt.rn.f32.f64 	%f20, %fd12;
	mul.f32 	%f21, %f3, %f20;
	add.s64 	%rd30, %rd3, %rd18;
	st.global.f32 	[%rd30], %f21;
	ld.global.f32 	%f22, [%rd6];
	mul.f32 	%f23, %f22, %f20;
	add.s64 	%rd31, %rd2, %rd18;
	st.global.f32 	[%rd31], %f23;
	add.s64 	%rd32, %rd1, %rd18;
	st.global.f32 	[%rd32], %f20;
	bra.uni 	$L__BB0_7;
$L__BB0_5:
	cvt.f64.f32 	%fd4, %f2;
	mul.f64 	%fd5, %fd4, 0d3F1A36E2EB1C4000;
	cvt.rn.f32.f64 	%f15, %fd5;
	add.s64 	%rd26, %rd3, %rd18;
	st.global.f32 	[%rd26], %f15;
	ld.global.f32 	%f16, [%rd5+4];
	cvt.f64.f32 	%fd6, %f16;
	mul.f64 	%fd7, %fd6, 0d3F1A36E2EB1C4000;
	cvt.rn.f32.f64 	%f17, %fd7;
	add.s64 	%rd27, %rd2, %rd18;
	st.global.f32 	[%rd27], %f17;
	ld.global.f32 	%f18, [%rd4];
	cvt.f64.f32 	%fd8, %f18;
	mul.f64 	%fd9, %fd8, 0d3F1A36E2EB1C4000;
	cvt.rn.f32.f64 	%f19, %fd9;
	add.s64 	%rd28, %rd1, %rd18;
	st.global.f32 	[%rd28], %f19;
	bra.uni 	$L__BB0_7;
$L__BB0_6:
	cvt.f64.f32 	%fd1, %f1;
	mul.f64 	%fd2, %fd1, 0d3F1A36E2EB1C432D;
	mul.f64 	%fd3, %fd2, 0d3FEFFF2E48E8A71E;
	cvt.rn.f32.f64 	%f10, %fd3;
	mul.f32 	%f11, %f3, %f10;
	add.s64 	%rd22, %rd3, %rd18;
	st.global.f32 	[%rd22], %f11;
	ld.global.f32 	%f12, [%rd6];
	mul.f32 	%f13, %f12, %f10;
	add.s64 	%rd23, %rd2, %rd18;
	st.global.f32 	[%rd23], %f13;
	add.s64 	%rd24, %rd1, %rd18;
	st.global.f32 	[%rd24], %f10;
$L__BB0_7:
	ret;

}
	// .globl	_Z12compute_lossPKfS0_PKiS0_S0_Pfi
.visible .entry _Z12compute_lossPKfS0_PKiS0_S0_Pfi(
	.param .u64 .ptr .align 1 _Z12compute_lossPKfS0_PKiS0_S0_Pfi_param_0,
	.param .u64 .ptr .align 1 _Z12compute_lossPKfS0_PKiS0_S0_Pfi_param_1,
	.param .u64 .ptr .align 1 _Z12compute_lossPKfS0_PKiS0_S0_Pfi_param_2,
	.param .u64 .ptr .align 1 _Z12compute_lossPKfS0_PKiS0_S0_Pfi_param_3,
	.param .u64 .ptr .align 1 _Z12compute_lossPKfS0_PKiS0_S0_Pfi_param_4,
	.param .u64 .ptr .align 1 _Z12compute_lossPKfS0_PKiS0_S0_Pfi_param_5,
	.param .u32 _Z12compute_lossPKfS0_PKiS0_S0_Pfi_param_6
)
{
	.reg .pred 	%p<2>;
	.reg .b32 	%r<7>;
	.reg .b32 	%f<15>;
	.reg .b64 	%rd<17>;

	ld.param.u64 	%rd1, [_Z12compute_lossPKfS0_PKiS0_S0_Pfi_param_0];
	ld.param.u64 	%rd2, [_Z12compute_lossPKfS0_PKiS0_S0_Pfi_param_1];
	ld.param.u64 	%rd3, [_Z12compute_lossPKfS0_PKiS0_S0_Pfi_param_2];
	ld.param.u64 	%rd4, [_Z12compute_lossPKfS0_PKiS0_S0_Pfi_param_3];
	ld.param.u64 	%rd5, [_Z12compute_lossPKfS0_PKiS0_S0_Pfi_param_4];
	ld.param.u64 	%rd6, [_Z12compute_lossPKfS0_PKiS0_S0_Pfi_param_5];
	ld.param.u32 	%r2, [_Z12compute_lossPKfS0_PKiS0_S0_Pfi_param_6];
	mov.u32 	%r3, %ctaid.x;
	mov.u32 	%r4, %ntid.x;
	mov.u32 	%r5, %tid.x;
	mad.lo.s32 	%r1, %r3, %r4, %r5;
	setp.ge.s32 	%p1, %r1, %r2;
	@%p1 bra 	$L__BB1_2;
	cvta.to.global.u64 	%rd7, %rd4;
	cvta.to.global.u64 	%rd8, %rd1;
	cvta.to.global.u64 	%rd9, %rd2;
	cvta.to.global.u64 	%rd10, %rd5;
	cvta.to.global.u64 	%rd11, %rd3;
	cvta.to.global.u64 	%rd12, %rd6;
	ld.global.f32 	%f1, [%rd7];
	mul.wide.s32 	%rd13, %r1, 4;
	add.s64 	%rd14, %rd8, %rd13;
	ld.global.f32 	%f2, [%rd14];
	ld.global.f32 	%f3, [%rd7+4];
	add.s64 	%rd15, %rd9, %rd13;
	ld.global.f32 	%f4, [%rd15];
	mul.f32 	%f5, %f3, %f4;
	fma.rn.f32 	%f6, %f1, %f2, %f5;
	ld.global.f32 	%f7, [%rd10];
	add.f32 	%f8, %f7, %f6;
	add.s64 	%rd16, %rd11, %rd13;
	ld.global.u32 	%r6, [%rd16];
	cvt.rn.f32.s32 	%f9, %r6;
	mul.f32 	%f10, %f8, %f9;
	mov.f32 	%f11, 0f3F800000;
	sub.f32 	%f12, %f11, %f10;
	max.f32 	%f13, %f12, 0f00000000;
	atom.global.add.f32 	%f14, [%rd12], %f13;
$L__BB1_2:
	ret;

}


// ===== COMPILED SASS (sm_100) =====

	.target	sm_100

	.elftype	@"ET_EXEC"


//--------------------- .note.nv.tkinfo           --------------------------
	.section	.note.nv.tkinfo,"",@"SHT_NOTE"
	.sectionflags	@"SHF_NOTE_NV_TKINFO"
	.tkinfo
        /*0018*/ 	.word	0x00000002
        /*0030*/ 	.string	""
        /*0030*/ 	.string	"ptxas"
        /*0030*/ 	.string	"Cuda compilation tools, release 13.0, V13.0.88"
        /*0030*/ 	.string	"Build cuda_13.0.r13.0/compiler.36424714_0"
        /*0030*/ 	.string	"-arch sm_100 -m 64 "



//--------------------- .note.nv.cuinfo           --------------------------
	.section	.note.nv.cuinfo,"",@"SHT_NOTE"
	.sectionflags	@"SHF_NOTE_NV_CUINFO"
        /*0018*/ 	.short	0x0002
        /*001a*/ 	.short	0x0064
        /*001c*/ 	.short	0x0082
	.zero		2


//--------------------- .nv.info                  --------------------------
	.section	.nv.info,"",@"SHT_CUDA_INFO"
	.align	4


	//----- nvinfo : EIATTR_REGCOUNT
	.align		4
        /*0000*/ 	.byte	0x04, 0x2f
        /*0002*/ 	.short	(.L_1 - .L_0)
	.align		4
.L_0:
        /*0004*/ 	.word	index@(_Z10svm_updatePKfS0_PKiS0_S0_PfS3_S3_)
        /*0008*/ 	.word	0x00000014


	//----- nvinfo : EIATTR_FRAME_SIZE
	.align		4
.L_1:
        /*000c*/ 	.byte	0x04, 0x11
        /*000e*/ 	.short	(.L_3 - .L_2)
	.align		4
.L_2:
        /*0010*/ 	.word	index@(_Z10svm_updatePKfS0_PKiS0_S0_PfS3_S3_)
        /*0014*/ 	.word	0x00000000


	//----- nvinfo : EIATTR_REGCOUNT
	.align		4
.L_3:
        /*0018*/ 	.byte	0x04, 0x2f
        /*001a*/ 	.short	(.L_5 - .L_4)
	.align		4
.L_4:
        /*001c*/ 	.word	index@(_Z12compute_lossPKfS0_PKiS0_S0_Pfi)
        /*0020*/ 	.word	0x00000012


	//----- nvinfo : EIATTR_FRAME_SIZE
	.align		4
.L_5:
        /*0024*/ 	.byte	0x04, 0x11
        /*0026*/ 	.short	(.L_7 - .L_6)
	.align		4
.L_6:
        /*0028*/ 	.word	index@(_Z12compute_lossPKfS0_PKiS0_S0_Pfi)
        /*002c*/ 	.word	0x00000000


	//----- nvinfo : EIATTR_MIN_STACK_SIZE
	.align		4
.L_7:
        /*0030*/ 	.byte	0x04, 0x12
        /*0032*/ 	.short	(.L_9 - .L_8)
	.align		4
.L_8:
        /*0034*/ 	.word	index@(_Z12compute_lossPKfS0_PKiS0_S0_Pfi)
        /*0038*/ 	.word	0x00000000


	//----- nvinfo : EIATTR_MIN_STACK_SIZE
	.align		4
.L_9:
        /*003c*/ 	.byte	0x04, 0x12
        /*003e*/ 	.short	(.L_11 - .L_10)
	.align		4
.L_10:
        /*0040*/ 	.word	index@(_Z10svm_updatePKfS0_PKiS0_S0_PfS3_S3_)
        /*0044*/ 	.word	0x00000000
.L_11:


//--------------------- .nv.compat                --------------------------
	.section	.nv.compat,"",@"SHT_CUDA_COMPAT_INFO"
	.align	4
        /*0000*/ 	.byte	0x02, 0x09, 0x00, 0x00, 0x02, 0x02, 0x01, 0x00, 0x02, 0x05, 0x05, 0x00, 0x03, 0x07, 0x01, 0x01
        /*0010*/ 	.byte	0x02, 0x03, 0x00, 0x00, 0x02, 0x06, 0x01, 0x00, 0x04, 0x0b, 0x08, 0x00, 0x01, 0x00, 0x00, 0x00
        /*0020*/ 	.byte	0x00, 0x00, 0x00, 0x00


//--------------------- .nv.info._Z12compute_lossPKfS0_PKiS0_S0_Pfi --------------------------
	.section	.nv.info._Z12compute_lossPKfS0_PKiS0_S0_Pfi,"",@"SHT_CUDA_INFO"
	.sectionflags	@""
	.align	4


	//----- nvinfo : EIATTR_CUDA_API_VERSION
	.align		4
        /*0000*/ 	.byte	0x04, 0x37
        /*0002*/ 	.short	(.L_13 - .L_12)
.L_12:
        /*0004*/ 	.word	0x00000082


	//----- nvinfo : EIATTR_KPARAM_INFO
	.align		4
.L_13:
        /*0008*/ 	.byte	0x04, 0x17
        /*000a*/ 	.short	(.L_15 - .L_14)
.L_14:
        /*000c*/ 	.word	0x00000000
        /*0010*/ 	.short	0x0006
        /*0012*/ 	.short	0x0030
        /*0014*/ 	.byte	0x00, 0xf0, 0x11, 0x00


	//----- nvinfo : EIATTR_KPARAM_INFO
	.align		4
.L_15:
        /*0018*/ 	.byte	0x04, 0x17
        /*001a*/ 	.short	(.L_17 - .L_16)
.L_16:
        /*001c*/ 	.word	0x00000000
        /*0020*/ 	.short	0x0005
        /*0022*/ 	.short	0x0028
        /*0024*/ 	.byte	0x00, 0xf5, 0x21, 0x00


	//----- nvinfo : EIATTR_KPARAM_INFO
	.align		4
.L_17:
        /*0028*/ 	.byte	0x04, 0x17
        /*002a*/ 	.short	(.L_19 - .L_18)
.L_18:
        /*002c*/ 	.word	0x00000000
        /*0030*/ 	.short	0x0004
        /*0032*/ 	.short	0x0020
        /*0034*/ 	.byte	0x00, 0xf5, 0x21, 0x00


	//----- nvinfo : EIATTR_KPARAM_INFO
	.align		4
.L_19:
        /*0038*/ 	.byte	0x04, 0x17
        /*003a*/ 	.short	(.L_21 - .L_20)
.L_20:
        /*003c*/ 	.word	0x00000000
        /*0040*/ 	.short	0x0003
        /*0042*/ 	.short	0x0018
        /*0044*/ 	.byte	0x00, 0xf5, 0x21, 0x00


	//----- nvinfo : EIATTR_KPARAM_INFO
	.align		4
.L_21:
        /*0048*/ 	.byte	0x04, 0x17
        /*004a*/ 	.short	(.L_23 - .L_22)
.L_22:
        /*004c*/ 	.word	0x00000000
        /*0050*/ 	.short	0x0002
        /*0052*/ 	.short	0x0010
        /*0054*/ 	.byte	0x00, 0xf5, 0x21, 0x00


	//----- nvinfo : EIATTR_KPARAM_INFO
	.align		4
.L_23:
        /*0058*/ 	.byte	0x04, 0x17
        /*005a*/ 	.short	(.L_25 - .L_24)
.L_24:
        /*005c*/ 	.word	0x00000000
        /*0060*/ 	.short	0x0001
        /*0062*/ 	.short	0x0008
        /*0064*/ 	.byte	0x00, 0xf5, 0x21, 0x00


	//----- nvinfo : EIATTR_KPARAM_INFO
	.align		4
.L_25:
        /*0068*/ 	.byte	0x04, 0x17
        /*006a*/ 	.short	(.L_27 - .L_26)
.L_26:
        /*006c*/ 	.word	0x00000000
        /*0070*/ 	.short	0x0000
        /*0072*/ 	.short	0x0000
        /*0074*/ 	.byte	0x00, 0xf5, 0x21, 0x00


	//----- nvinfo : EIATTR_SPARSE_MMA_MASK
	.align		4
.L_27:
        /*0078*/ 	.byte	0x03, 0x50
        /*007a*/ 	.short	0x0000


	//----- nvinfo : EIATTR_MAXREG_COUNT
	.align		4
        /*007c*/ 	.byte	0x03, 0x1b
        /*007e*/ 	.short	0x00ff


	//----- nvinfo : EIATTR_MERCURY_ISA_VERSION
	.align		4
        /*0080*/ 	.byte	0x03, 0x5f
        /*0082*/ 	.short	0x0101


	//----- nvinfo : EIATTR_VRC_CTA_INIT_COUNT
	.align		4
        /*0084*/ 	.byte	0x02, 0x4a
	.zero		1
	.zero		1


	//----- nvinfo : EIATTR_EXIT_INSTR_OFFSETS
	.align		4
        /*0088*/ 	.byte	0x04, 0x1c
        /*008a*/ 	.short	(.L_29 - .L_28)


	//   ....[0]....
.L_28:
        /*008c*/ 	.word	0x00000070


	//   ....[1]....
        /*0090*/ 	.word	0x000001f0


	//----- nvinfo : EIATTR_CBANK_PARAM_SIZE
	.align		4
.L_29:
        /*0094*/ 	.byte	0x03, 0x19
        /*0096*/ 	.short	0x0034


	//----- nvinfo : EIATTR_PARAM_CBANK
	.align		4
        /*0098*/ 	.byte	0x04, 0x0a
        /*009a*/ 	.short	(.L_31 - .L_30)
	.align		4
.L_30:
        /*009c*/ 	.word	index@(.nv.constant0._Z12compute_lossPKfS0_PKiS0_S0_Pfi)
        /*00a0*/ 	.short	0x0380
        /*00a2*/ 	.short	0x0034


	//----- nvinfo : EIATTR_SW_WAR
	.align		4
.L_31:
        /*00a4*/ 	.byte	0x04, 0x36
        /*00a6*/ 	.short	(.L_33 - .L_32)
.L_32:
        /*00a8*/ 	.word	0x00000008
.L_33:


//--------------------- .nv.info._Z10svm_updatePKfS0_PKiS0_S0_PfS3_S3_ --------------------------
	.section	.nv.info._Z10svm_updatePKfS0_PKiS0_S0_PfS3_S3_,"",@"SHT_CUDA_INFO"
	.sectionflags	@""
	.align	4


	//----- nvinfo : EIATTR_CUDA_API_VERSION
	.align		4
        /*0000*/ 	.byte	0x04, 0x37
        /*0002*/ 	.short	(.L_35 - .L_34)
.L_34:
        /*0004*/ 	.word	0x00000082


	//----- nvinfo : EIATTR_KPARAM_INFO
	.align		4
.L_35:
        /*0008*/ 	.byte	0x04, 0x17
        /*000a*/ 	.short	(.L_37 - .L_36)
.L_36:
        /*000c*/ 	.word	0x00000000
        /*0010*/ 	.short	0x0007
        /*0012*/ 	.short	0x0038
        /*0014*/ 	.byte	0x00, 0xf5, 0x21, 0x00


	//----- nvinfo : EIATTR_KPARAM_INFO
	.align		4
.L_37:
        /*0018*/ 	.byte	0x04, 0x17
        /*001a*/ 	.short	(.L_39 - .L_38)
.L_38:
        /*001c*/ 	.word	0x00000000
        /*0020*/ 	.short	0x0006
        /*0022*/ 	.short	0x0030
        /*0024*/ 	.byte	0x00, 0xf5, 0x21, 0x00


	//----- nvinfo : EIATTR_KPARAM_INFO
	.align		4
.L_39:
        /*0028*/ 	.byte	0x04, 0x17
        /*002a*/ 	.short	(.L_41 - .L_40)
.L_40:
        /*002c*/ 	.word	0x00000000
        /*0030*/ 	.short	0x0005
        /*0032*/ 	.short	0x0028
        /*0034*/ 	.byte	0x00, 0xf5, 0x21, 0x00


	//----- nvinfo : EIATTR_KPARAM_INFO
	.align		4
.L_41:
        /*0038*/ 	.byte	0x04, 0x17
        /*003a*/ 	.short	(.L_43 - .L_42)
.L_42:
        /*003c*/ 	.word	0x00000000
        /*0040*/ 	.short	0x0004
        /*0042*/ 	.short	0x0020
        /*0044*/ 	.byte	0x00, 0xf5, 0x21, 0x00


	//----- nvinfo : EIATTR_KPARAM_INFO
	.align		4
.L_43:
        /*0048*/ 	.byte	0x04, 0x17
        /*004a*/ 	.short	(.L_45 - .L_44)
.L_44:
        /*004c*/ 	.word	0x00000000
        /*0050*/ 	.short	0x0003
        /*0052*/ 	.short	0x0018
        /*0054*/ 	.byte	0x00, 0xf5, 0x21, 0x00


	//----- nvinfo : EIATTR_KPARAM_INFO
	.align		4
.L_45:
        /*0058*/ 	.byte	0x04, 0x17
        /*005a*/ 	.short	(.L_47 - .L_46)
.L_46:
        /*005c*/ 	.word	0x00000000
        /*0060*/ 	.short	0x0002
        /*0062*/ 	.short	0x0010
        /*0064*/ 	.byte	0x00, 0xf5, 0x21, 0x00


	//----- nvinfo : EIATTR_KPARAM_INFO
	.align		4
.L_47:
        /*0068*/ 	.byte	0x04, 0x17
        /*006a*/ 	.short	(.L_49 - .L_48)
.L_48:
        /*006c*/ 	.word	0x00000000
        /*0070*/ 	.short	0x0001
        /*0072*/ 	.short	0x0008
        /*0074*/ 	.byte	0x00, 0xf5, 0x21, 0x00


	//----- nvinfo : EIATTR_KPARAM_INFO
	.align		4
.L_49:
        /*0078*/ 	.byte	0x04, 0x17
        /*007a*/ 	.short	(.L_51 - .L_50)
.L_50:
        /*007c*/ 	.word	0x00000000
        /*0080*/ 	.short	0x0000
        /*0082*/ 	.short	0x0000
        /*0084*/ 	.byte	0x00, 0xf5, 0x21, 0x00


	//----- nvinfo : EIATTR_SPARSE_MMA_MASK
	.align		4
.L_51:
        /*0088*/ 	.byte	0x03, 0x50
        /*008a*/ 	.short	0x0000


	//----- nvinfo : EIATTR_MAXREG_COUNT
	.align		4
        /*008c*/ 	.byte	0x03, 0x1b
        /*008e*/ 	.short	0x00ff


	//----- nvinfo : EIATTR_MERCURY_ISA_VERSION
	.align		4
        /*0090*/ 	.byte	0x03, 0x5f
        /*0092*/ 	.short	0x0101


	//----- nvinfo : EIATTR_VRC_CTA_INIT_COUNT
	.align		4
        /*0094*/ 	.byte	0x02, 0x4a
	.zero		1
	.zero		1


	//----- nvinfo : EIATTR_EXIT_INSTR_OFFSETS
	.align		4
        /*0098*/ 	.byte	0x04, 0x1c
        /*009a*/ 	.short	(.L_53 - .L_52)


	//   ....[0]....
.L_52:
        /*009c*/ 	.word	0x00000060


	//   ....[1]....
        /*00a0*/ 	.word	0x00000350


	//   ....[2]....
        /*00a4*/ 	.word	0x000004c0


	//   ....[3]....
        /*00a8*/ 	.word	0x00000610


	//----- nvinfo : EIATTR_CRS_STACK_SIZE
	.align		4
.L_53:
        /*00ac*/ 	.byte	0x04, 0x1e
        /*00ae*/ 	.short	(.L_55 - .L_54)
.L_54:
        /*00b0*/ 	.word	0x00000000


	//----- nvinfo : EIATTR_CBANK_PARAM_SIZE
	.align		4
.L_55:
        /*00b4*/ 	.byte	0x03, 0x19
        /*00b6*/ 	.short	0x0040


	//----- nvinfo : EIATTR_PARAM_CBANK
	.align		4
        /*00b8*/ 	.byte	0x04, 0x0a
        /*00ba*/ 	.short	(.L_57 - .L_56)
	.align		4
.L_56:
        /*00bc*/ 	.word	index@(.nv.constant0._Z10svm_updatePKfS0_PKiS0_S0_PfS3_S3_)
        /*00c0*/ 	.short	0x0380
        /*00c2*/ 	.short	0x0040


	//----- nvinfo : EIATTR_SW_WAR
	.align		4
.L_57:
        /*00c4*/ 	.byte	0x04, 0x36
        /*00c6*/ 	.short	(.L_59 - .L_58)
.L_58:
        /*00c8*/ 	.word	0x00000008
.L_59:


//--------------------- .nv.callgraph             --------------------------
	.section	.nv.callgraph,"",@"SHT_CUDA_CALLGRAPH"
	.align	4
	.sectionentsize	8
	.align		4
        /*0000*/ 	.word	0x00000000
	.align		4
        /*0004*/ 	.word	0xffffffff
	.align		4
        /*0008*/ 	.word	0x00000000
	.align		4
        /*000c*/ 	.word	0xfffffffe
	.align		4
        /*0010*/ 	.word	0x00000000
	.align		4
        /*0014*/ 	.word	0xfffffffd
	.align		4
        /*0018*/ 	.word	0x00000000
	.align		4
        /*001c*/ 	.word	0xfffffffc


//--------------------- .text._Z12compute_lossPKfS0_PKiS0_S0_Pfi --------------------------
	.section	.text._Z12compute_lossPKfS0_PKiS0_S0_Pfi,"ax",@progbits
	.align	128
        .global         _Z12compute_lossPKfS0_PKiS0_S0_Pfi
        .type           _Z12compute_lossPKfS0_PKiS0_S0_Pfi,@function
        .size           _Z12compute_lossPKfS0_PKiS0_S0_Pfi,(.L_x_4 - _Z12compute_lossPKfS0_PKiS0_S0_Pfi)
        .other          _Z12compute_lossPKfS0_PKiS0_S0_Pfi,@"STO_CUDA_ENTRY STV_DEFAULT"
_Z12compute_lossPKfS0_PKiS0_S0_Pfi:
.text._Z12compute_lossPKfS0_PKiS0_S0_Pfi:
[----:B------:R-:W-:Y:S01]  /*0000*/  LDC R1, c[0x0][0x37c] ;  /* 0x0000df00ff017b82 */ /* 0x000fe20000000800 */
[----:B------:R-:W0:Y:S07]  /*0010*/  S2R R0, SR_TID.X ;  /* 0x0000000000007919 */ /* 0x000e2e0000002100 */
[----:B------:R-:W0:Y:S01]  /*0020*/  S2UR UR4, SR_CTAID.X ;  /* 0x00000000000479c3 */ /* 0x000e220000002500 */
[----:B------:R-:W1:Y:S07]  /*0030*/  LDCU UR5, c[0x0][0x3b0] ;  /* 0x00007600ff0577ac */ /* 0x000e6e0008000800 */
[----:B------:R-:W0:Y:S02]  /*0040*/  LDC R13, c[0x0][0x360] ;  /* 0x0000d800ff0d7b82 */ /* 0x000e240000000800 */
[----:B0-----:R-:W-:-:S05]  /*0050*/  IMAD R13, R13, UR4, R0 ;  /* 0x000000040d0d7c24 */ /* 0x001fca000f8e0200 */
[----:B-1----:R-:W-:-:S13]  /*0060*/  ISETP.GE.AND P0, PT, R13, UR5, PT ;  /* 0x000000050d007c0c */ /* 0x002fda000bf06270 */
[----:B------:R-:W-:Y:S05]  /*0070*/  @P0 EXIT ;  /* 0x000000000000094d */ /* 0x000fea0003800000 */
[----:B------:R-:W0:Y:S01]  /*0080*/  LDC.64 R6, c[0x0][0x388] ;  /* 0x0000e200ff067b82 */ /* 0x000e220000000a00 */
[----:B------:R-:W1:Y:S07]  /*0090*/  LDCU.64 UR4, c[0x0][0x358] ;  /* 0x00006b00ff0477ac */ /* 0x000e6e0008000a00 */
[----:B------:R-:W2:Y:S08]  /*00a0*/  LDC.64 R4, c[0x0][0x380] ;  /* 0x0000e000ff047b82 */ /* 0x000eb00000000a00 */
[----:B------:R-:W3:Y:S08]  /*00b0*/  LDC.64 R2, c[0x0][0x398] ;  /* 0x0000e600ff027b82 */ /* 0x000ef00000000a00 */
[----:B------:R-:W4:Y:S01]  /*00c0*/  LDC.64 R10, c[0x0][0x390] ;  /* 0x0000e400ff0a7b82 */ /* 0x000f220000000a00 */
[----:B0-----:R-:W-:-:S06]  /*00d0*/  IMAD.WIDE R6, R13, 0x4, R6 ;  /* 0x000000040d067825 */ /* 0x001fcc00078e0206 */
[----:B-1----:R-:W5:Y:S01]  /*00e0*/  LDG.E R7, desc[UR4][R6.64] ;  /* 0x0000000406077981 */ /* 0x002f62000c1e1900 */
[----:B------:R-:W0:Y:S01]  /*00f0*/  LDC.64 R8, c[0x0][0x3a0] ;  /* 0x0000e800ff087b82 */ /* 0x000e220000000a00 */
[----:B--2---:R-:W-:-:S06]  /*0100*/  IMAD.WIDE R4, R13, 0x4, R4 ;  /* 0x000000040d047825 */ /* 0x004fcc00078e0204 */
[----:B------:R-:W2:Y:S04]  /*0110*/  LDG.E R5, desc[UR4][R4.64] ;  /* 0x0000000404057981 */ /* 0x000ea8000c1e1900 */
[----:B---3--:R-:W5:Y:S04]  /*0120*/  LDG.E R14, desc[UR4][R2.64+0x4] ;  /* 0x00000404020e7981 */ /* 0x008f68000c1e1900 */
[----:B------:R-:W2:Y:S01]  /*0130*/  LDG.E R0, desc[UR4][R2.64] ;  /* 0x0000000402007981 */ /* 0x000ea2000c1e1900 */
[----:B----4-:R-:W-:-:S06]  /*0140*/  IMAD.WIDE R10, R13, 0x4, R10 ;  /* 0x000000040d0a7825 */ /* 0x010fcc00078e020a */
[----:B------:R-:W3:Y:S04]  /*0150*/  LDG.E R10, desc[UR4][R10.64] ;  /* 0x000000040a0a7981 */ /* 0x000ee8000c1e1900 */
[----:B0-----:R-:W4:Y:S01]  /*0160*/  LDG.E R9, desc[UR4][R8.64] ;  /* 0x0000000408097981 */ /* 0x001f22000c1e1900 */
[----:B------:R-:W0:Y:S01]  /*0170*/  LDC.64 R12, c[0x0][0x3a8] ;  /* 0x0000ea00ff0c7b82 */ /* 0x000e220000000a00 */
[----:B-----5:R-:W-:-:S04]  /*0180*/  FMUL R15, R14, R7 ;  /* 0x000000070e0f7220 */ /* 0x020fc80000400000 */
[----:B--2---:R-:W-:Y:S01]  /*0190*/  FFMA R0, R0, R5, R15 ;  /* 0x0000000500007223 */ /* 0x004fe2000000000f */
[----:B---3--:R-:W-:-:S03]  /*01a0*/  I2FP.F32.S32 R7, R10 ;  /* 0x0000000a00077245 */ /* 0x008fc60000201400 */
[----:B----4-:R-:W-:-:S04]  /*01b0*/  FADD R0, R0, R9 ;  /* 0x0000000900007221 */ /* 0x010fc80000000000 */
[----:B------:R-:W-:-:S05]  /*01c0*/  FFMA R0, -R0, R7, 1 ;  /* 0x3f80000000007423 */ /* 0x000fca0000000107 */
[----:B------:R-:W-:-:S05]  /*01d0*/  FMNMX R7, RZ, R0, !PT ;  /* 0x00000000ff077209 */ /* 0x000fca0007800000 */
[----:B0-----:R-:W-:Y:S01]  /*01e0*/  REDG.E.ADD.F32.FTZ.RN.STRONG.GPU desc[UR4][R12.64], R7 ;  /* 0x000000070c0079a6 */ /* 0x001fe2000c12f304 */
[----:B------:R-:W-:Y:S05]  /*01f0*/  EXIT ;  /* 0x000000000000794d */ /* 0x000fea0003800000 */
.L_x_0:
[----:B------:R-:W-:-:S00]  /*0200*/  BRA `(.L_x_0) ;  /* 0xfffffffc00fc7947 */ /* 0x000fc0000383ffff */
[----:B------:R-:W-:-:S00]  /*0210*/  NOP ;  /* 0x0000000000007918 */ /* 0x000fc00000000000 */
        /* <DEDUP_REMOVED lines=14> */
.L_x_4:


//--------------------- .text._Z10svm_updatePKfS0_PKiS0_S0_PfS3_S3_ --------------------------
	.section	.text._Z10svm_updatePKfS0_PKiS0_S0_PfS3_S3_,"ax",@progbits
	.align	128
        .global         _Z10svm_updatePKfS0_PKiS0_S0_PfS3_S3_
        .type           _Z10svm_updatePKfS0_PKiS0_S0_PfS3_S3_,@function
        .size           _Z10svm_updatePKfS0_PKiS0_S0_PfS3_S3_,(.L_x_5 - _Z10svm_updatePKfS0_PKiS0_S0_PfS3_S3_)
        .other          _Z10svm_updatePKfS0_PKiS0_S0_PfS3_S3_,@"STO_CUDA_ENTRY STV_DEFAULT"
_Z10svm_updatePKfS0_PKiS0_S0_PfS3_S3_:
.text._Z10svm_updatePKfS0_PKiS0_S0_PfS3_S3_:
[----:B------:R-:W-:Y:S01]  /*0000*/  LDC R1, c[0x0][0x37c] ;  /* 0x0000df00ff017b82 */ /* 0x000fe20000000800 */
[----:B------:R-:W0:Y:S07]  /*0010*/  S2R R3, SR_TID.X ;  /* 0x0000000000037919 */ /* 0x000e2e0000002100 */
[----:B------:R-:W0:Y:S08]  /*0020*/  S2UR UR4, SR_CTAID.X ;  /* 0x00000000000479c3 */ /* 0x000e300000002500 */
[----:B------:R-:W0:Y:S02]  /*0030*/  LDC R0, c[0x0][0x360] ;  /* 0x0000d800ff007b82 */ /* 0x000e240000000800 */
[----:B0-----:R-:W-:-:S05]  /*0040*/  IMAD R0, R0, UR4, R3 ;  /* 0x0000000400007c24 */ /* 0x001fca000f8e0203 */
[----:B------:R-:W-:-:S13]  /*0050*/  ISETP.GT.AND P0, PT, R0, 0x4a, PT ;  /* 0x0000004a0000780c */ /* 0x000fda0003f04270 */
[----:B------:R-:W-:Y:S05]  /*0060*/  @P0 EXIT ;  /* 0x000000000000094d */ /* 0x000fea0003800000 */
[----:B------:R-:W0:Y:S01]  /*0070*/  LDC.64 R2, c[0x0][0x388] ;  /* 0x0000e200ff027b82 */ /* 0x000e220000000a00 */
[----:B------:R-:W1:Y:S07]  /*0080*/  LDCU.64 UR4, c[0x0][0x358] ;  /* 0x00006b00ff0477ac */ /* 0x000e6e0008000a00 */
[----:B------:R-:W2:Y:S08]  /*0090*/  LDC.64 R6, c[0x0][0x380] ;  /* 0x0000e000ff067b82 */ /* 0x000eb00000000a00 */
[----:B------:R-:W3:Y:S08]  /*00a0*/  LDC.64 R10, c[0x0][0x390] ;  /* 0x0000e400ff0a7b82 */ /* 0x000ef00000000a00 */
[----:B------:R-:W4:Y:S01]  /*00b0*/  LDC.64 R8, c[0x0][0x398] ;  /* 0x0000e600ff087b82 */ /* 0x000f220000000a00 */
[----:B0-----:R-:W-:-:S05]  /*00c0*/  IMAD.WIDE R2, R0, 0x4, R2 ;  /* 0x0000000400027825 */ /* 0x001fca00078e0202 */
[----:B-1----:R-:W5:Y:S02]  /*00d0*/  LDG.E R13, desc[UR4][R2.64] ;  /* 0x00000004020d7981 */ /* 0x002f64000c1e1900 */
[----:B------:R-:W0:Y:S01]  /*00e0*/  LDC.64 R4, c[0x0][0x3a0] ;  /* 0x0000e800ff047b82 */ /* 0x000e220000000a00 */
[----:B--2---:R-:W-:-:S06]  /*00f0*/  IMAD.WIDE R6, R0, 0x4, R6 ;  /* 0x0000000400067825 */ /* 0x004fcc00078e0206 */
[----:B------:R-:W2:Y:S01]  /*0100*/  LDG.E R6, desc[UR4][R6.64] ;  /* 0x0000000406067981 */ /* 0x000ea2000c1e1900 */
[----:B---3--:R-:W-:-:S06]  /*0110*/  IMAD.WIDE R10, R0, 0x4, R10 ;  /* 0x00000004000a7825 */ /* 0x008fcc00078e020a */
[----:B------:R-:W3:Y:S04]  /*0120*/  LDG.E R10, desc[UR4][R10.64] ;  /* 0x000000040a0a7981 */ /* 0x000ee8000c1e1900 */
[----:B----4-:R-:W5:Y:S04]  /*0130*/  LDG.E R12, desc[UR4][R8.64+0x4] ;  /* 0x00000404080c7981 */ /* 0x010f68000c1e1900 */
[----:B------:R-:W2:Y:S04]  /*0140*/  LDG.E R15, desc[UR4][R8.64] ;  /* 0x00000004080f7981 */ /* 0x000ea8000c1e1900 */
[----:B0-----:R-:W4:Y:S01]  /*0150*/  LDG.E R17, desc[UR4][R4.64] ;  /* 0x0000000404117981 */ /* 0x001f22000c1e1900 */
[----:B-----5:R-:W-:Y:S01]  /*0160*/  FMUL R12, R12, R13 ;  /* 0x0000000d0c0c7220 */ /* 0x020fe20000400000 */
[----:B---3--:R-:W-:-:S02]  /*0170*/  ISETP.GT.AND P1, PT, R10, RZ, PT ;  /* 0x000000ff0a00720c */ /* 0x008fc40003f24270 */
[----:B------:R-:W-:Y:S01]  /*0180*/  ISETP.GT.AND P0, PT, R10, -0x1, PT ;  /* 0xffffffff0a00780c */ /* 0x000fe20003f04270 */
[----:B--2---:R-:W-:-:S05]  /*0190*/  FFMA R12, R15, R6, R12 ;  /* 0x000000060f0c7223 */ /* 0x004fca000000000c */
[CC--:B----4-:R-:W-:Y:S02]  /*01a0*/  FSETP.GT.AND P1, PT, R17.reuse, -R12.reuse, P1 ;  /* 0x8000000c1100720b */ /* 0x0d0fe40000f24000 */
[----:B------:R-:W-:Y:S01]  /*01b0*/  FSETP.GEU.OR P0, PT, R17, -R12, P0 ;  /* 0x8000000c1100720b */ /* 0x000fe2000070e400 */
[----:B------:R-:W-:Y:S01]  /*01c0*/  FADD R12, R12, R17 ;  /* 0x000000110c0c7221 */ /* 0x000fe20000000000 */
[----:B------:R-:W-:-:S11]  /*01d0*/  I2FP.F32.S32 R7, R10 ;  /* 0x0000000a00077245 */ /* 0x000fd60000201400 */
[----:B------:R-:W-:Y:S05]  /*01e0*/  @P0 BRA !P1, `(.L_x_1) ;  /* 0x0000000000b80947 */ /* 0x000fea0004800000 */
[----:B------:R-:W-:-:S13]  /*01f0*/  FSETP.GEU.AND P0, PT, |R12|, 1, PT ;  /* 0x3f8000000c00780b */ /* 0x000fda0003f0e200 */
[----:B------:R-:W-:Y:S05]  /*0200*/  @P0 BRA `(.L_x_2) ;  /* 0x0000000000540947 */ /* 0x000fea0003800000 */
[----:B------:R-:W0:Y:S01]  /*0210*/  F2F.F64.F32 R4, R7 ;  /* 0x0000000700047310 */ /* 0x000e220000201800 */
[----:B------:R-:W-:Y:S01]  /*0220*/  UMOV UR6, 0xeb1c432d ;  /* 0xeb1c432d00067882 */ /* 0x000fe20000000000 */
[----:B------:R-:W-:Y:S01]  /*0230*/  UMOV UR7, 0x3f1a36e2 ;  /* 0x3f1a36e200077882 */ /* 0x000fe20000000000 */
[----:B------:R-:W1:Y:S08]  /*0240*/  LDC.64 R8, c[0x0][0x3a8] ;  /* 0x0000ea00ff087b82 */ /* 0x000e700000000a00 */
[----:B------:R-:W2:Y:S01]  /*0250*/  LDC.64 R10, c[0x0][0x3b8] ;  /* 0x0000ee00ff0a7b82 */ /* 0x000ea20000000a00 */
[----:B0-----:R-:W-:Y:S01]  /*0260*/  DMUL R4, R4, UR6 ;  /* 0x0000000604047c28 */ /* 0x001fe20008000000 */
[----:B------:R-:W-:Y:S01]  /*0270*/  UMOV UR6, 0xdb8bac71 ;  /* 0xdb8bac7100067882 */ /* 0x000fe20000000000 */
[----:B------:R-:W-:-:S06]  /*0280*/  UMOV UR7, 0x3ff00068 ;  /* 0x3ff0006800077882 */ /* 0x000fcc0000000000 */
[----:B------:R-:W-:Y:S01]  /*0290*/  DMUL R4, R4, UR6 ;  /* 0x0000000604047c28 */ /* 0x000fe20008000000 */
[----:B-1----:R-:W-:-:S09]  /*02a0*/  IMAD.WIDE R8, R0, 0x4, R8 ;  /* 0x0000000400087825 */ /* 0x002fd200078e0208 */
[----:B------:R-:W0:Y:S02]  /*02b0*/  F2F.F32.F64 R5, R4 ;  /* 0x0000000400057310 */ /* 0x000e240000301000 */
[----:B0-----:R-:W-:Y:S02]  /*02c0*/  FMUL R13, R6, R5 ;  /* 0x00000005060d7220 */ /* 0x001fe40000400000 */
[----:B------:R-:W0:Y:S03]  /*02d0*/  LDC.64 R6, c[0x0][0x3b0] ;  /* 0x0000ec00ff067b82 */ /* 0x000e260000000a00 */
[----:B------:R-:W-:Y:S04]  /*02e0*/  STG.E desc[UR4][R8.64], R13 ;  /* 0x0000000d08007986 */ /* 0x000fe8000c101904 */
[----:B------:R-:W3:Y:S01]  /*02f0*/  LDG.E R2, desc[UR4][R2.64] ;  /* 0x0000000402027981 */ /* 0x000ee2000c1e1900 */
[----:B--2---:R-:W-:-:S04]  /*0300*/  IMAD.WIDE R10, R0, 0x4, R10 ;  /* 0x00000004000a7825 */ /* 0x004fc800078e020a */
[----:B0-----:R-:W-:-:S04]  /*0310*/  IMAD.WIDE R6, R0, 0x4, R6 ;  /* 0x0000000400067825 */ /* 0x001fc800078e0206 */
[----:B---3--:R-:W-:-:S05]  /*0320*/  FMUL R15, R5, R2 ;  /* 0x00000002050f7220 */ /* 0x008fca0000400000 */
[----:B------:R-:W-:Y:S04]  /*0330*/  STG.E desc[UR4][R6.64], R15 ;  /* 0x0000000f06007986 */ /* 0x000fe8000c101904 */
[----:B------:R-:W-:Y:S01]  /*0340*/  STG.E desc[UR4][R10.64], R5 ;  /* 0x000000050a007986 */ /* 0x000fe2000c101904 */
[----:B------:R-:W-:Y:S05]  /*0350*/  EXIT ;  /* 0x000000000000794d */ /* 0x000fea0003800000 */
.L_x_2:
[----:B------:R-:W0:Y:S01]  /*0360*/  F2F.F64.F32 R2, R15 ;  /* 0x0000000f00027310 */ /* 0x000e220000201800 */
[----:B------:R-:W1:Y:S01]  /*0370*/  LDC.64 R6, c[0x0][0x3a8] ;  /* 0x0000ea00ff067b82 */ /* 0x000e620000000a00 */
[----:B------:R-:W-:Y:S01]  /*0380*/  UMOV UR6, 0xeb1c4000 ;  /* 0xeb1c400000067882 */ /* 0x000fe20000000000 */
[----:B------:R-:W-:-:S06]  /*0390*/  UMOV UR7, 0x3f1a36e2 ;  /* 0x3f1a36e200077882 */ /* 0x000fcc0000000000 */
[----:B------:R-:W2:Y:S01]  /*03a0*/  LDC.64 R12, c[0x0][0x3b0] ;  /* 0x0000ec00ff0c7b82 */ /* 0x000ea20000000a00 */
[----:B0-----:R-:W-:-:S07]  /*03b0*/  DMUL R2, R2, UR6 ;  /* 0x0000000602027c28 */ /* 0x001fce0008000000 */
[----:B------:R-:W0:Y:S01]  /*03c0*/  LDC.64 R14, c[0x0][0x3b8] ;  /* 0x0000ee00ff0e7b82 */ /* 0x000e220000000a00 */
[----:B------:R-:W3:Y:S01]  /*03d0*/  F2F.F32.F64 R17, R2 ;  /* 0x0000000200117310 */ /* 0x000ee20000301000 */
[----:B-1----:R-:W-:-:S05]  /*03e0*/  IMAD.WIDE R10, R0, 0x4, R6 ;  /* 0x00000004000a7825 */ /* 0x002fca00078e0206 */
[----:B---3--:R-:W-:Y:S04]  /*03f0*/  STG.E desc[UR4][R10.64], R17 ;  /* 0x000000110a007986 */ /* 0x008fe8000c101904 */
[----:B------:R-:W3:Y:S01]  /*0400*/  LDG.E R8, desc[UR4][R8.64+0x4] ;  /* 0x0000040408087981 */ /* 0x000ee2000c1e1900 */
[----:B--2---:R-:W-:Y:S01]  /*0410*/  IMAD.WIDE R12, R0, 0x4, R12 ;  /* 0x00000004000c7825 */ /* 0x004fe200078e020c */
[----:B---3--:R-:W1:Y:S02]  /*0420*/  F2F.F64.F32 R6, R8 ;  /* 0x0000000800067310 */ /* 0x008e640000201800 */
[----:B-1----:R-:W-:-:S10]  /*0430*/  DMUL R6, R6, UR6 ;  /* 0x0000000606067c28 */ /* 0x002fd40008000000 */
[----:B------:R-:W1:Y:S02]  /*0440*/  F2F.F32.F64 R7, R6 ;  /* 0x0000000600077310 */ /* 0x000e640000301000 */
[----:B-1----:R-:W-:Y:S04]  /*0450*/  STG.E desc[UR4][R12.64], R7 ;  /* 0x000000070c007986 */ /* 0x002fe8000c101904 */
[----:B------:R-:W2:Y:S01]  /*0460*/  LDG.E R4, desc[UR4][R4.64] ;  /* 0x0000000404047981 */ /* 0x000ea2000c1e1900 */
[----:B0-----:R-:W-:Y:S01]  /*0470*/  IMAD.WIDE R14, R0, 0x4, R14 ;  /* 0x00000004000e7825 */ /* 0x001fe200078e020e */
[----:B--2---:R-:W0:Y:S02]  /*0480*/  F2F.F64.F32 R2, R4 ;  /* 0x0000000400027310 */ /* 0x004e240000201800 */
[----:B0-----:R-:W-:-:S10]  /*0490*/  DMUL R2, R2, UR6 ;  /* 0x0000000602027c28 */ /* 0x001fd40008000000 */
[----:B------:R-:W0:Y:S02]  /*04a0*/  F2F.F32.F64 R3, R2 ;  /* 0x0000000200037310 */ /* 0x000e240000301000 */
[----:B0-----:R-:W-:Y:S01]  /*04b0*/  STG.E desc[UR4][R14.64], R3 ;  /* 0x000000030e007986 */ /* 0x001fe2000c101904 */
[----:B------:R-:W-:Y:S05]  /*04c0*/  EXIT ;  /* 0x000000000000794d */ /* 0x000fea0003800000 */
.L_x_1:
        /* <DEDUP_REMOVED lines=21> */
.L_x_3:
        /* <DEDUP_REMOVED lines=14> */
.L_x_5:


//--------------------- .nv.shared.reserved.0     --------------------------
	.section	.nv.shared.reserved.0,"aw",@nobits
	.weak		__nv_reservedSMEM_offset_0_alias
	.size		__nv_reservedSMEM_offset_0_alias, 0, 64
	.other		__nv_reservedSMEM_offset_0_alias,@"STO_CUDA_RESERVED_SHARED STV_DEFAULT"
__nv_reservedSMEM_offset_0_alias:
	.zero		0
	.zero		64


//--------------------- .nv.constant0._Z12compute_lossPKfS0_PKiS0_S0_Pfi --------------------------
	.section	.nv.constant0._Z12compute_lossPKfS0_PKiS0_S0_Pfi,"a",@progbits
	.sectionflags	@""
	.align	4
.nv.constant0._Z12compute_lossPKfS0_PKiS0_S0_Pfi:
	.zero		948


//--------------------- .nv.constant0._Z10svm_updatePKfS0_PKiS0_S0_PfS3_S3_ --------------------------
	.section	.nv.constant0._Z10svm_updatePKfS0_PKiS0_S0_PfS3_S3_,"a",@progbits
	.sectionflags	@""
	.align	4
.nv.constant0._Z10svm_updatePKfS0_PKiS0_S0_PfS3_S3_:
	.zero		960


//--------------------- SYMBOLS --------------------------

	.type		.nv.reservedSmem.offset0,@object
	.size		.nv.reservedSmem.offset0,0x4
